	.headerflags	@"EF_CUDA_TEXMODE_UNIFIED EF_CUDA_64BIT_ADDRESS EF_CUDA_ACCELERATORS EF_CUDA_SM90 EF_CUDA_VIRTUAL_SM(EF_CUDA_SM90)"
	.elftype	@"ET_EXEC"


//--------------------- .nv.info                  --------------------------
	.section	.nv.info,"",@"SHT_CUDA_INFO"
	.align	4


	//----- nvinfo : EIATTR_REGCOUNT
	.align		4
        /*0000*/ 	.byte	0x04, 0x2f
        /*0002*/ 	.short	(.L_1 - .L_0)
	.align		4
.L_0:
        /*0004*/ 	.word	index@(triton_poi_fused_2)
        /*0008*/ 	.word	0x00000018


	//----- nvinfo : EIATTR_MIN_STACK_SIZE
	.align		4
.L_1:
        /*000c*/ 	.byte	0x04, 0x12
        /*000e*/ 	.short	(.L_3 - .L_2)
	.align		4
.L_2:
        /*0010*/ 	.word	index@(triton_poi_fused_2)
        /*0014*/ 	.word	0x00000000


	//----- nvinfo : EIATTR_FRAME_SIZE
	.align		4
.L_3:
        /*0018*/ 	.byte	0x04, 0x11
        /*001a*/ 	.short	(.L_5 - .L_4)
	.align		4
.L_4:
        /*001c*/ 	.word	index@(triton_poi_fused_2)
        /*0020*/ 	.word	0x00000000


	//----- nvinfo : EIATTR_MIN_STACK_SIZE
	.align		4
.L_5:
        /*0024*/ 	.byte	0x04, 0x12
        /*0026*/ 	.short	(.L_7 - .L_6)
	.align		4
.L_6:
        /*0028*/ 	.word	index@(triton_poi_fused_2)
        /*002c*/ 	.word	0x00000000
.L_7:


//--------------------- .nv.info.triton_poi_fused_2 --------------------------
	.section	.nv.info.triton_poi_fused_2,"",@"SHT_CUDA_INFO"
	.sectionflags	@""
	.align	4


	//----- nvinfo : EIATTR_CUDA_API_VERSION
	.align		4
        /*0000*/ 	.byte	0x04, 0x37
        /*0002*/ 	.short	(.L_9 - .L_8)
.L_8:
        /*0004*/ 	.word	0x0000007c


	//----- nvinfo : EIATTR_KPARAM_INFO
	.align		4
.L_9:
        /*0008*/ 	.byte	0x04, 0x17
        /*000a*/ 	.short	(.L_11 - .L_10)
.L_10:
        /*000c*/ 	.word	0x00000000
        /*0010*/ 	.short	0x0003
        /*0012*/ 	.short	0x0014
        /*0014*/ 	.byte	0x00, 0xf0, 0x11, 0x00


	//----- nvinfo : EIATTR_KPARAM_INFO
	.align		4
.L_11:
        /*0018*/ 	.byte	0x04, 0x17
        /*001a*/ 	.short	(.L_13 - .L_12)
.L_12:
        /*001c*/ 	.word	0x00000000
        /*0020*/ 	.short	0x0002
        /*0022*/ 	.short	0x0010
        /*0024*/ 	.byte	0x00, 0xf0, 0x11, 0x00


	//----- nvinfo : EIATTR_KPARAM_INFO
	.align		4
.L_13:
        /*0028*/ 	.byte	0x04, 0x17
        /*002a*/ 	.short	(.L_15 - .L_14)
.L_14:
        /*002c*/ 	.word	0x00000000
        /*0030*/ 	.short	0x0001
        /*0032*/ 	.short	0x0008
        /*0034*/ 	.byte	0x00, 0xf4, 0x21, 0x00


	//----- nvinfo : EIATTR_KPARAM_INFO
	.align		4
.L_15:
        /*0038*/ 	.byte	0x04, 0x17
        /*003a*/ 	.short	(.L_17 - .L_16)
.L_16:
        /*003c*/ 	.word	0x00000000
        /*0040*/ 	.short	0x0000
        /*0042*/ 	.short	0x0000
        /*0044*/ 	.byte	0x00, 0xf4, 0x21, 0x00


	//----- nvinfo : EIATTR_SPARSE_MMA_MASK
	.align		4
.L_17:
        /*0048*/ 	.byte	0x03, 0x50
        /*004a*/ 	.short	0x0000


	//----- nvinfo : EIATTR_MAXREG_COUNT
	.align		4
        /*004c*/ 	.byte	0x03, 0x1b
        /*004e*/ 	.short	0x00ff


	//----- nvinfo : EIATTR_EXIT_INSTR_OFFSETS
	.align		4
        /*0050*/ 	.byte	0x04, 0x1c
        /*0052*/ 	.short	(.L_19 - .L_18)


	//   ....[0]....
.L_18:
        /*0054*/ 	.word	0x00000520


	//   ....[1]....
        /*0058*/ 	.word	0x00000570


	//----- nvinfo : EIATTR_REQNTID
	.align		4
.L_19:
        /*005c*/ 	.byte	0x04, 0x10
        /*005e*/ 	.short	(.L_21 - .L_20)
.L_20:
        /*0060*/ 	.word	0x00000080
        /*0064*/ 	.word	0x00000001
        /*0068*/ 	.word	0x00000001


	//----- nvinfo : EIATTR_CBANK_PARAM_SIZE
	.align		4
.L_21:
        /*006c*/ 	.byte	0x03, 0x19
        /*006e*/ 	.short	0x0018


	//----- nvinfo : EIATTR_PARAM_CBANK
	.align		4
        /*0070*/ 	.byte	0x04, 0x0a
        /*0072*/ 	.short	(.L_23 - .L_22)
	.align		4
.L_22:
        /*0074*/ 	.word	index@(.nv.constant0.triton_poi_fused_2)
        /*0078*/ 	.short	0x0210
        /*007a*/ 	.short	0x0018


	//----- nvinfo : EIATTR_SW_WAR
	.align		4
.L_23:
        /*007c*/ 	.byte	0x04, 0x36
        /*007e*/ 	.short	(.L_25 - .L_24)
.L_24:
        /*0080*/ 	.word	0x00000008
.L_25:


//--------------------- .nv.callgraph             --------------------------
	.section	.nv.callgraph,"",@"SHT_CUDA_CALLGRAPH"
	.align	4
	.sectionentsize	8
	.align		4
        /*0000*/ 	.word	0x00000000
	.align		4
        /*0004*/ 	.word	0xffffffff
	.align		4
        /*0008*/ 	.word	0x00000000
	.align		4
        /*000c*/ 	.word	0xfffffffe
	.align		4
        /*0010*/ 	.word	0x00000000
	.align		4
        /*0014*/ 	.word	0xfffffffd
	.align		4
        /*0018*/ 	.word	0x00000000
	.align		4
        /*001c*/ 	.word	0xfffffffc


//--------------------- .text.triton_poi_fused_2  --------------------------
	.section	.text.triton_poi_fused_2,"ax",@progbits
	.sectionflags	@"SHF_BARRIERS=1"
	.align	128
        .global         triton_poi_fused_2
        .type           triton_poi_fused_2,@function
        .size           triton_poi_fused_2,(.L_x_1 - triton_poi_fused_2)
        .other          triton_poi_fused_2,@"STO_CUDA_ENTRY STV_DEFAULT"
triton_poi_fused_2:
.text.triton_poi_fused_2:
[----:B------:R-:W0:Y:S02]  /*0000*/  LDC R1, c[0x0][0x28] ;  /* 0x00000a00ff017b82 */ /* 0x000e240000000800 */
[----:B------:R-:W1:Y:S01]  /*0010*/  S2R R2, SR_CTAID.X ;  /* 0x0000000000027919 */ /* 0x000e620000002500 */
[----:B------:R-:W2:Y:S01]  /*0020*/  LDC.64 R4, c[0x0][0x210] ;  /* 0x00008400ff047b82 */ /* 0x000ea20000000a00 */
[----:B------:R-:W-:Y:S02]  /*0030*/  CS2R R8, SRZ ;  /* 0x0000000000087805 */ /* 0x000fe4000001ff00 */
[----:B------:R-:W-:Y:S01]  /*0040*/  CS2R R10, SRZ ;  /* 0x00000000000a7805 */ /* 0x000fe2000001ff00 */
[----:B------:R-:W3:Y:S01]  /*0050*/  S2R R0, SR_TID.X ;  /* 0x0000000000007919 */ /* 0x000ee20000002100 */
[----:B------:R-:W-:Y:S01]  /*0060*/  ULDC.64 UR6, c[0x0][0x208] ;  /* 0x0000820000067ab9 */ /* 0x000fe20000000a00 */
[----:B------:R-:W4:Y:S01]  /*0070*/  S2R R3, SR_CTAID.Y ;  /* 0x0000000000037919 */ /* 0x000f220000002600 */
[----:B-1----:R-:W-:Y:S02]  /*0080*/  IMAD.SHL.U32 R2, R2, 0x10, RZ ;  /* 0x0000001002027824 */ /* 0x002fe400078e00ff */
[----:B---3--:R-:W-:Y:S01]  /*0090*/  IMAD.SHL.U32 R16, R0, 0x4, RZ ;  /* 0x0000000400107824 */ /* 0x008fe200078e00ff */
[----:B------:R-:W-:Y:S01]  /*00a0*/  SHF.R.U32.HI R18, RZ, 0x2, R0 ;  /* 0x00000002ff127819 */ /* 0x000fe20000011600 */
[----:B----4-:R-:W-:-:S03]  /*00b0*/  IMAD.SHL.U32 R3, R3, 0x40, RZ ;  /* 0x0000004003037824 */ /* 0x010fc600078e00ff */
[----:B------:R-:W-:Y:S02]  /*00c0*/  LOP3.LUT R12, R2, 0xc, R16, 0xf8, !PT ;  /* 0x0000000c020c7812 */ /* 0x000fe400078ef810 */
[----:B------:R-:W-:Y:S02]  /*00d0*/  SGXT.U32 R18, R18, 0x5 ;  /* 0x000000051212781a */ /* 0x000fe40000000000 */
[----:B------:R-:W-:Y:S02]  /*00e0*/  ISETP.GE.AND P0, PT, R12, 0x10, PT ;  /* 0x000000100c00780c */ /* 0x000fe40003f06270 */
[----:B------:R-:W-:Y:S02]  /*00f0*/  LOP3.LUT R6, R3, R18, RZ, 0xfc, !PT ;  /* 0x0000001203067212 */ /* 0x000fe400078efcff */
[----:B------:R-:W-:Y:S02]  /*0100*/  LOP3.LUT R7, R3, 0x20, R18, 0xfe, !PT ;  /* 0x0000002003077812 */ /* 0x000fe400078efe12 */
[C---:B------:R-:W-:Y:S01]  /*0110*/  ISETP.LT.AND P1, PT, R6.reuse, 0x200, !P0 ;  /* 0x000002000600780c */ /* 0x040fe20004721270 */
[--C-:B------:R-:W-:Y:S01]  /*0120*/  IMAD R13, R6, 0x10, R12.reuse ;  /* 0x00000010060d7824 */ /* 0x100fe200078e020c */
[C---:B------:R-:W-:Y:S01]  /*0130*/  ISETP.LT.AND P0, PT, R7.reuse, 0x200, !P0 ;  /* 0x000002000700780c */ /* 0x040fe20004701270 */
[----:B------:R-:W-:-:S02]  /*0140*/  IMAD R15, R7, 0x10, R12 ;  /* 0x00000010070f7824 */ /* 0x000fc400078e020c */
[----:B--2---:R-:W-:Y:S01]  /*0150*/  IMAD.WIDE R12, R13, 0x4, R4 ;  /* 0x000000040d0c7825 */ /* 0x004fe200078e0204 */
[----:B------:R-:W-:-:S03]  /*0160*/  CS2R R6, SRZ ;  /* 0x0000000000067805 */ /* 0x000fc6000001ff00 */
[----:B------:R-:W-:Y:S01]  /*0170*/  IMAD.WIDE R14, R15, 0x4, R4 ;  /* 0x000000040f0e7825 */ /* 0x000fe200078e0204 */
[----:B------:R-:W-:-:S03]  /*0180*/  CS2R R4, SRZ ;  /* 0x0000000000047805 */ /* 0x000fc6000001ff00 */
[----:B------:R1:W2:Y:S04]  /*0190*/  @P1 LDG.E.EL.128 R8, desc[UR6][R12.64] ;  /* 0x000000060c081981 */ /* 0x0002a8000c2e1d00 */
[----:B------:R3:W4:Y:S01]  /*01a0*/  @P0 LDG.E.EL.128 R4, desc[UR6][R14.64] ;  /* 0x000000060e040981 */ /* 0x000722000c2e1d00 */
[----:B------:R-:W5:Y:S01]  /*01b0*/  S2UR UR5, SR_CgaCtaId ;  /* 0x00000000000579c3 */ /* 0x000f620000008800 */
[----:B------:R-:W-:Y:S01]  /*01c0*/  IMAD.SHL.U32 R17, R0, 0x100, RZ ;  /* 0x0000010000117824 */ /* 0x000fe200078e00ff */
[----:B------:R-:W-:Y:S01]  /*01d0*/  UMOV UR4, 0x400 ;  /* 0x0000040000047882 */ /* 0x000fe20000000000 */
[----:B------:R-:W-:Y:S02]  /*01e0*/  LOP3.LUT R3, R3, 0x3c, R16, 0xf8, !PT ;  /* 0x0000003c03037812 */ /* 0x000fe400078ef810 */
[----:B-1----:R-:W-:-:S02]  /*01f0*/  SHF.R.U32.HI R12, RZ, 0x2, R0 ;  /* 0x00000002ff0c7819 */ /* 0x002fc40000011600 */
[----:B------:R-:W-:Y:S02]  /*0200*/  LOP3.LUT R17, R17, 0x300, RZ, 0xc0, !PT ;  /* 0x0000030011117812 */ /* 0x000fe400078ec0ff */
[----:B------:R-:W-:Y:S02]  /*0210*/  LOP3.LUT R12, R12, 0x1c, RZ, 0xc0, !PT ;  /* 0x0000001c0c0c7812 */ /* 0x000fe400078ec0ff */
[C---:B------:R-:W-:Y:S02]  /*0220*/  LOP3.LUT R18, R17.reuse, R18, RZ, 0xfc, !PT ;  /* 0x0000001211127212 */ /* 0x040fe400078efcff */
[C---:B------:R-:W-:Y:S02]  /*0230*/  LOP3.LUT R13, R17.reuse, 0x40, RZ, 0xfc, !PT ;  /* 0x00000040110d7812 */ /* 0x040fe400078efcff */
[C---:B------:R-:W-:Y:S02]  /*0240*/  LOP3.LUT R19, R17.reuse, 0x80, RZ, 0xfc, !PT ;  /* 0x0000008011137812 */ /* 0x040fe400078efcff */
[----:B------:R-:W-:-:S02]  /*0250*/  LOP3.LUT R21, R17, 0xc0, RZ, 0xfc, !PT ;  /* 0x000000c011157812 */ /* 0x000fc400078efcff */
[-C--:B---3--:R-:W-:Y:S02]  /*0260*/  LEA.HI R14, R13, R18.reuse, RZ, 0x1c ;  /* 0x000000120d0e7211 */ /* 0x088fe400078fe0ff */
[-C--:B------:R-:W-:Y:S02]  /*0270*/  LEA.HI R13, R17, R18.reuse, RZ, 0x1c ;  /* 0x00000012110d7211 */ /* 0x080fe400078fe0ff */
[-C--:B------:R-:W-:Y:S01]  /*0280*/  LEA.HI R15, R19, R18.reuse, RZ, 0x1c ;  /* 0x00000012130f7211 */ /* 0x080fe200078fe0ff */
[----:B-----5:R-:W-:Y:S01]  /*0290*/  UPRMT UR4, UR5, 0x654, UR4 ;  /* 0x0000065405047896 */ /* 0x020fe20008000004 */
[----:B------:R-:W-:Y:S02]  /*02a0*/  LEA.HI R20, R21, R18, RZ, 0x1c ;  /* 0x0000001215147211 */ /* 0x000fe400078fe0ff */
[----:B------:R-:W-:Y:S02]  /*02b0*/  LOP3.LUT R17, R16, 0x1fc, RZ, 0xc0, !PT ;  /* 0x000001fc10117812 */ /* 0x000fe400078ec0ff */
[----:B------:R-:W-:-:S02]  /*02c0*/  SHF.R.U32.HI R0, RZ, 0x4, R0 ;  /* 0x00000004ff007819 */ /* 0x000fc40000011600 */
[----:B------:R-:W-:Y:S01]  /*02d0*/  LEA R19, R13, UR4, 0x2 ;  /* 0x000000040d137c11 */ /* 0x000fe2000f8e10ff */
[----:B------:R-:W-:Y:S01]  /*02e0*/  IMAD.IADD R12, R17, 0x1, R12 ;  /* 0x00000001110c7824 */ /* 0x000fe200078e020c */
[----:B------:R-:W-:Y:S02]  /*02f0*/  LEA R18, R14, UR4, 0x2 ;  /* 0x000000040e127c11 */ /* 0x000fe4000f8e10ff */
[----:B------:R-:W-:Y:S02]  /*0300*/  LEA R21, R15, UR4, 0x2 ;  /* 0x000000040f157c11 */ /* 0x000fe4000f8e10ff */
[----:B------:R-:W-:Y:S02]  /*0310*/  LEA R20, R20, UR4, 0x2 ;  /* 0x0000000414147c11 */ /* 0x000fe4000f8e10ff */
[----:B------:R-:W-:Y:S02]  /*0320*/  LEA R12, R12, UR4, 0x2 ;  /* 0x000000040c0c7c11 */ /* 0x000fe4000f8e10ff */
[----:B------:R-:W-:Y:S01]  /*0330*/  ISETP.GE.AND P0, PT, R3, 0x200, PT ;  /* 0x000002000300780c */ /* 0x000fe20003f06270 */
[----:B--2---:R-:W-:Y:S04]  /*0340*/  STS [R19], R8 ;  /* 0x0000000813007388 */ /* 0x004fe80000000800 */
[----:B------:R1:W-:Y:S04]  /*0350*/  STS [R18+0x100], R9 ;  /* 0x0001000912007388 */ /* 0x0003e80000000800 */
[----:B------:R2:W-:Y:S04]  /*0360*/  STS [R21+0x200], R10 ;  /* 0x0002000a15007388 */ /* 0x0005e80000000800 */
[----:B------:R3:W-:Y:S01]  /*0370*/  STS [R20+0x300], R11 ;  /* 0x0003000b14007388 */ /* 0x0007e20000000800 */
[----:B-1----:R-:W1:Y:S03]  /*0380*/  LDC.64 R8, c[0x0][0x218] ;  /* 0x00008600ff087b82 */ /* 0x002e660000000a00 */
[----:B----4-:R-:W-:Y:S01]  /*0390*/  STS [R19+0x80], R4 ;  /* 0x0000800413007388 */ /* 0x010fe20000000800 */
[----:B--2---:R-:W-:-:S03]  /*03a0*/  SHF.R.S32.HI R10, RZ, 0x1f, R3 ;  /* 0x0000001fff0a7819 */ /* 0x004fc60000011403 */
[----:B------:R-:W-:Y:S01]  /*03b0*/  STS [R18+0x180], R5 ;  /* 0x0001800512007388 */ /* 0x000fe20000000800 */
[----:B------:R-:W-:-:S03]  /*03c0*/  LEA.HI R10, R10, R3, RZ, 0x7 ;  /* 0x000000030a0a7211 */ /* 0x000fc600078f38ff */
[----:B------:R-:W-:Y:S01]  /*03d0*/  STS [R21+0x280], R6 ;  /* 0x0002800615007388 */ /* 0x000fe20000000800 */
[----:B---3--:R-:W-:Y:S01]  /*03e0*/  SGXT.U32 R11, R0, 0x3 ;  /* 0x00000003000b781a */ /* 0x008fe20000000000 */
[C---:B------:R-:W-:Y:S02]  /*03f0*/  IMAD.SHL.U32 R0, R10.reuse, 0x10, RZ ;  /* 0x000000100a007824 */ /* 0x040fe400078e00ff */
[----:B------:R-:W-:Y:S01]  /*0400*/  STS [R20+0x380], R7 ;  /* 0x0003800714007388 */ /* 0x000fe20000000800 */
[----:B------:R-:W-:Y:S02]  /*0410*/  LOP3.LUT R10, R10, 0xffffff80, RZ, 0xc0, !PT ;  /* 0xffffff800a0a7812 */ /* 0x000fe400078ec0ff */
[----:B------:R-:W-:Y:S01]  /*0420*/  LOP3.LUT R11, R2, R11, RZ, 0xfc, !PT ;  /* 0x0000000b020b7212 */ /* 0x000fe200078efcff */
[----:B------:R-:W-:Y:S01]  /*0430*/  BAR.SYNC.DEFER_BLOCKING 0x0 ;  /* 0x0000000000007b1d */ /* 0x000fe20000010000 */
[----:B------:R-:W-:Y:S02]  /*0440*/  LOP3.LUT R0, R0, 0xfffff800, RZ, 0xc0, !PT ;  /* 0xfffff80000007812 */ /* 0x000fe400078ec0ff */
[----:B------:R-:W-:-:S02]  /*0450*/  LOP3.LUT R2, R17, 0x200, RZ, 0xfc, !PT ;  /* 0x0000020011027812 */ /* 0x000fc400078efcff */
[----:B------:R-:W-:Y:S02]  /*0460*/  IADD3 R10, R0, R3, -R10 ;  /* 0x00000003000a7210 */ /* 0x000fe40007ffe80a */
[C---:B------:R-:W-:Y:S02]  /*0470*/  LOP3.LUT R0, R11.reuse, 0x8, RZ, 0xfc, !PT ;  /* 0x000000080b007812 */ /* 0x040fe400078efcff */
[----:B------:R-:W-:Y:S01]  /*0480*/  SHF.R.U32.HI R2, RZ, 0x4, R2 ;  /* 0x00000004ff027819 */ /* 0x000fe20000011602 */
[C---:B------:R-:W-:Y:S01]  /*0490*/  IMAD R3, R11.reuse, 0x80, R10 ;  /* 0x000000800b037824 */ /* 0x040fe200078e020a */
[----:B------:R-:W-:Y:S02]  /*04a0*/  ISETP.LT.AND P1, PT, R11, 0x10, !P0 ;  /* 0x000000100b00780c */ /* 0x000fe40004721270 */
[----:B------:R-:W-:Y:S02]  /*04b0*/  ISETP.LT.AND P0, PT, R0, 0x10, !P0 ;  /* 0x000000100000780c */ /* 0x000fe40004701270 */
[----:B------:R-:W-:-:S05]  /*04c0*/  LOP3.LUT R2, R2, 0x3c, RZ, 0xc0, !PT ;  /* 0x0000003c02027812 */ /* 0x000fca00078ec0ff */
[----:B------:R-:W-:Y:S02]  /*04d0*/  IMAD.IADD R17, R17, 0x1, R2 ;  /* 0x0000000111117824 */ /* 0x000fe400078e0202 */
[----:B-1----:R-:W-:Y:S01]  /*04e0*/  IMAD.WIDE R2, R3, 0x4, R8 ;  /* 0x0000000403027825 */ /* 0x002fe200078e0208 */
[----:B------:R-:W1:Y:S02]  /*04f0*/  LDS.128 R12, [R12] ;  /* 0x000000000c0c7984 */ /* 0x000e640000000c00 */
[----:B------:R-:W-:Y:S02]  /*0500*/  LEA R17, R17, UR4, 0x2 ;  /* 0x0000000411117c11 */ /* 0x000fe4000f8e10ff */
[----:B-1----:R1:W-:Y:S01]  /*0510*/  @P1 STG.E.128 desc[UR6][R2.64], R12 ;  /* 0x0000000c02001986 */ /* 0x0023e2000c101d06 */
[----:B------:R-:W-:Y:S05]  /*0520*/  @!P0 EXIT ;  /* 0x000000000000894d */ /* 0x000fea0003800000 */
[----:B------:R-:W0:Y:S01]  /*0530*/  LDS.128 R16, [R17+0x800] ;  /* 0x0008000011107984 */ /* 0x000e220000000c00 */
[----:B-1----:R-:W-:-:S04]  /*0540*/  IMAD R3, R0, 0x80, R10 ;  /* 0x0000008000037824 */ /* 0x002fc800078e020a */
[----:B------:R-:W-:-:S05]  /*0550*/  IMAD.WIDE R8, R3, 0x4, R8 ;  /* 0x0000000403087825 */ /* 0x000fca00078e0208 */
[----:B0-----:R-:W-:Y:S01]  /*0560*/  STG.E.128 desc[UR6][R8.64], R16 ;  /* 0x0000001008007986 */ /* 0x001fe2000c101d06 */
[----:B------:R-:W-:Y:S05]  /*0570*/  EXIT ;  /* 0x000000000000794d */ /* 0x000fea0003800000 */
.L_x_0:
[----:B------:R-:W-:-:S00]  /*0580*/  BRA `(.L_x_0) ;  /* 0xfffffffc00fc7947 */ /* 0x000fc0000383ffff */
[----:B------:R-:W-:-:S00]  /*0590*/  NOP ;  /* 0x0000000000007918 */ /* 0x000fc00000000000 */
        /* <DEDUP_REMOVED lines=14> */
.L_x_1:


//--------------------- .nv.shared.triton_poi_fused_2 --------------------------
	.section	.nv.shared.triton_poi_fused_2,"aw",@nobits
	.sectionflags	@""
	.align	16
	.zero		1024


//--------------------- .nv.constant0.triton_poi_fused_2 --------------------------
	.section	.nv.constant0.triton_poi_fused_2,"a",@progbits
	.sectionflags	@""
	.align	4
.nv.constant0.triton_poi_fused_2:
	.zero		552
